//
// Generated by NVIDIA NVVM Compiler
//
// Compiler Build ID: CL-36424714
// Cuda compilation tools, release 13.0, V13.0.88
// Based on NVVM 20.0.0
//

.version 9.0
.target sm_100
.address_size 64

	// .globl	_Z12ellpack_spmvlliPKiPKdS2_Pd

.visible .entry _Z12ellpack_spmvlliPKiPKdS2_Pd(
	.param .u64 _Z12ellpack_spmvlliPKiPKdS2_Pd_param_0,
	.param .u64 _Z12ellpack_spmvlliPKiPKdS2_Pd_param_1,
	.param .u32 _Z12ellpack_spmvlliPKiPKdS2_Pd_param_2,
	.param .u64 .ptr .align 1 _Z12ellpack_spmvlliPKiPKdS2_Pd_param_3,
	.param .u64 .ptr .align 1 _Z12ellpack_spmvlliPKiPKdS2_Pd_param_4,
	.param .u64 .ptr .align 1 _Z12ellpack_spmvlliPKiPKdS2_Pd_param_5,
	.param .u64 .ptr .align 1 _Z12ellpack_spmvlliPKiPKdS2_Pd_param_6
)
{
	.reg .pred 	%p<11>;
	.reg .b32 	%r<20>;
	.reg .b64 	%rd<88>;
	.reg .b64 	%fd<68>;

	ld.param.u64 	%rd24, [_Z12ellpack_spmvlliPKiPKdS2_Pd_param_0];
	ld.param.u64 	%rd22, [_Z12ellpack_spmvlliPKiPKdS2_Pd_param_1];
	ld.param.u64 	%rd25, [_Z12ellpack_spmvlliPKiPKdS2_Pd_param_3];
	ld.param.u64 	%rd26, [_Z12ellpack_spmvlliPKiPKdS2_Pd_param_4];
	ld.param.u64 	%rd27, [_Z12ellpack_spmvlliPKiPKdS2_Pd_param_5];
	ld.param.u64 	%rd23, [_Z12ellpack_spmvlliPKiPKdS2_Pd_param_6];
	cvta.to.global.u64 	%rd1, %rd27;
	cvta.to.global.u64 	%rd2, %rd26;
	cvta.to.global.u64 	%rd3, %rd25;
	mov.u32 	%r1, %ctaid.x;
	mov.u32 	%r2, %ntid.x;
	mov.u32 	%r3, %tid.x;
	mad.lo.s32 	%r4, %r1, %r2, %r3;
	cvt.u64.u32 	%rd4, %r4;
	setp.le.s64 	%p1, %rd24, %rd4;
	@%p1 bra 	$L__BB0_14;
	setp.lt.s64 	%p2, %rd22, 1;
	mov.f64 	%fd67, 0d0000000000000000;
	@%p2 bra 	$L__BB0_13;
	mul.lo.s64 	%rd5, %rd22, %rd4;
	and.b64  	%rd6, %rd22, 7;
	setp.lt.u64 	%p3, %rd22, 8;
	mov.f64 	%fd67, 0d0000000000000000;
	mov.b64 	%rd86, 0;
	@%p3 bra 	$L__BB0_5;
	and.b64  	%rd86, %rd22, 9223372036854775800;
	shl.b64 	%rd29, %rd5, 2;
	add.s64 	%rd30, %rd29, %rd3;
	add.s64 	%rd83, %rd30, 16;
	shl.b64 	%rd31, %rd5, 3;
	add.s64 	%rd32, %rd31, %rd2;
	add.s64 	%rd82, %rd32, 32;
	mov.f64 	%fd67, 0d0000000000000000;
	mov.u64 	%rd84, %rd86;
$L__BB0_4:
	.pragma "nounroll";
	ld.global.u32 	%r5, [%rd83+-16];
	ld.global.f64 	%fd17, [%rd82+-32];
	mul.wide.s32 	%rd33, %r5, 8;
	add.s64 	%rd34, %rd1, %rd33;
	ld.global.f64 	%fd18, [%rd34];
	fma.rn.f64 	%fd19, %fd17, %fd18, %fd67;
	ld.global.u32 	%r6, [%rd83+-12];
	ld.global.f64 	%fd20, [%rd82+-24];
	mul.wide.s32 	%rd35, %r6, 8;
	add.s64 	%rd36, %rd1, %rd35;
	ld.global.f64 	%fd21, [%rd36];
	fma.rn.f64 	%fd22, %fd20, %fd21, %fd19;
	ld.global.u32 	%r7, [%rd83+-8];
	ld.global.f64 	%fd23, [%rd82+-16];
	mul.wide.s32 	%rd37, %r7, 8;
	add.s64 	%rd38, %rd1, %rd37;
	ld.global.f64 	%fd24, [%rd38];
	fma.rn.f64 	%fd25, %fd23, %fd24, %fd22;
	ld.global.u32 	%r8, [%rd83+-4];
	ld.global.f64 	%fd26, [%rd82+-8];
	mul.wide.s32 	%rd39, %r8, 8;
	add.s64 	%rd40, %rd1, %rd39;
	ld.global.f64 	%fd27, [%rd40];
	fma.rn.f64 	%fd28, %fd26, %fd27, %fd25;
	ld.global.u32 	%r9, [%rd83];
	ld.global.f64 	%fd29, [%rd82];
	mul.wide.s32 	%rd41, %r9, 8;
	add.s64 	%rd42, %rd1, %rd41;
	ld.global.f64 	%fd30, [%rd42];
	fma.rn.f64 	%fd31, %fd29, %fd30, %fd28;
	ld.global.u32 	%r10, [%rd83+4];
	ld.global.f64 	%fd32, [%rd82+8];
	mul.wide.s32 	%rd43, %r10, 8;
	add.s64 	%rd44, %rd1, %rd43;
	ld.global.f64 	%fd33, [%rd44];
	fma.rn.f64 	%fd34, %fd32, %fd33, %fd31;
	ld.global.u32 	%r11, [%rd83+8];
	ld.global.f64 	%fd35, [%rd82+16];
	mul.wide.s32 	%rd45, %r11, 8;
	add.s64 	%rd46, %rd1, %rd45;
	ld.global.f64 	%fd36, [%rd46];
	fma.rn.f64 	%fd37, %fd35, %fd36, %fd34;
	ld.global.u32 	%r12, [%rd83+12];
	ld.global.f64 	%fd38, [%rd82+24];
	mul.wide.s32 	%rd47, %r12, 8;
	add.s64 	%rd48, %rd1, %rd47;
	ld.global.f64 	%fd39, [%rd48];
	fma.rn.f64 	%fd67, %fd38, %fd39, %fd37;
	add.s64 	%rd84, %rd84, -8;
	add.s64 	%rd83, %rd83, 32;
	add.s64 	%rd82, %rd82, 64;
	setp.ne.s64 	%p4, %rd84, 0;
	@%p4 bra 	$L__BB0_4;
$L__BB0_5:
	setp.eq.s64 	%p5, %rd6, 0;
	@%p5 bra 	$L__BB0_13;
	and.b64  	%rd17, %rd22, 3;
	setp.lt.u64 	%p6, %rd6, 4;
	@%p6 bra 	$L__BB0_8;
	add.s64 	%rd49, %rd86, %rd5;
	shl.b64 	%rd50, %rd49, 2;
	add.s64 	%rd51, %rd3, %rd50;
	ld.global.u32 	%r13, [%rd51];
	shl.b64 	%rd52, %rd49, 3;
	add.s64 	%rd53, %rd2, %rd52;
	ld.global.f64 	%fd41, [%rd53];
	mul.wide.s32 	%rd54, %r13, 8;
	add.s64 	%rd55, %rd1, %rd54;
	ld.global.f64 	%fd42, [%rd55];
	fma.rn.f64 	%fd43, %fd41, %fd42, %fd67;
	ld.global.u32 	%r14, [%rd51+4];
	ld.global.f64 	%fd44, [%rd53+8];
	mul.wide.s32 	%rd56, %r14, 8;
	add.s64 	%rd57, %rd1, %rd56;
	ld.global.f64 	%fd45, [%rd57];
	fma.rn.f64 	%fd46, %fd44, %fd45, %fd43;
	ld.global.u32 	%r15, [%rd51+8];
	ld.global.f64 	%fd47, [%rd53+16];
	mul.wide.s32 	%rd58, %r15, 8;
	add.s64 	%rd59, %rd1, %rd58;
	ld.global.f64 	%fd48, [%rd59];
	fma.rn.f64 	%fd49, %fd47, %fd48, %fd46;
	ld.global.u32 	%r16, [%rd51+12];
	ld.global.f64 	%fd50, [%rd53+24];
	mul.wide.s32 	%rd60, %r16, 8;
	add.s64 	%rd61, %rd1, %rd60;
	ld.global.f64 	%fd51, [%rd61];
	fma.rn.f64 	%fd67, %fd50, %fd51, %fd49;
	add.s64 	%rd86, %rd86, 4;
$L__BB0_8:
	setp.eq.s64 	%p7, %rd17, 0;
	@%p7 bra 	$L__BB0_13;
	setp.eq.s64 	%p8, %rd17, 1;
	@%p8 bra 	$L__BB0_11;
	add.s64 	%rd62, %rd86, %rd5;
	shl.b64 	%rd63, %rd62, 2;
	add.s64 	%rd64, %rd3, %rd63;
	ld.global.u32 	%r17, [%rd64];
	shl.b64 	%rd65, %rd62, 3;
	add.s64 	%rd66, %rd2, %rd65;
	ld.global.f64 	%fd53, [%rd66];
	mul.wide.s32 	%rd67, %r17, 8;
	add.s64 	%rd68, %rd1, %rd67;
	ld.global.f64 	%fd54, [%rd68];
	fma.rn.f64 	%fd55, %fd53, %fd54, %fd67;
	ld.global.u32 	%r18, [%rd64+4];
	ld.global.f64 	%fd56, [%rd66+8];
	mul.wide.s32 	%rd69, %r18, 8;
	add.s64 	%rd70, %rd1, %rd69;
	ld.global.f64 	%fd57, [%rd70];
	fma.rn.f64 	%fd67, %fd56, %fd57, %fd55;
	add.s64 	%rd86, %rd86, 2;
$L__BB0_11:
	and.b64  	%rd71, %rd22, 1;
	setp.eq.b64 	%p9, %rd71, 1;
	not.pred 	%p10, %p9;
	@%p10 bra 	$L__BB0_13;
	add.s64 	%rd72, %rd86, %rd5;
	shl.b64 	%rd73, %rd72, 2;
	add.s64 	%rd74, %rd3, %rd73;
	ld.global.u32 	%r19, [%rd74];
	shl.b64 	%rd75, %rd72, 3;
	add.s64 	%rd76, %rd2, %rd75;
	ld.global.f64 	%fd58, [%rd76];
	mul.wide.s32 	%rd77, %r19, 8;
	add.s64 	%rd78, %rd1, %rd77;
	ld.global.f64 	%fd59, [%rd78];
	fma.rn.f64 	%fd67, %fd58, %fd59, %fd67;
$L__BB0_13:
	cvta.to.global.u64 	%rd79, %rd23;
	shl.b64 	%rd80, %rd4, 3;
	add.s64 	%rd81, %rd79, %rd80;
	st.global.f64 	[%rd81], %fd67;
$L__BB0_14:
	ret;

}


// ===== COMPILED SASS (sm_100) =====

	.target	sm_100

	.elftype	@"ET_EXEC"


//--------------------- .note.nv.tkinfo           --------------------------
	.section	.note.nv.tkinfo,"",@"SHT_NOTE"
	.sectionflags	@"SHF_NOTE_NV_TKINFO"
	.tkinfo
        /*0018*/ 	.word	0x00000002
        /*0030*/ 	.string	""
        /*0030*/ 	.string	"ptxas"
        /*0030*/ 	.string	"Cuda compilation tools, release 13.0, V13.0.88"
        /*0030*/ 	.string	"Build cuda_13.0.r13.0/compiler.36424714_0"
        /*0030*/ 	.string	"-arch sm_100 -m 64 "



//--------------------- .note.nv.cuinfo           --------------------------
	.section	.note.nv.cuinfo,"",@"SHT_NOTE"
	.sectionflags	@"SHF_NOTE_NV_CUINFO"
        /*0018*/ 	.short	0x0002
        /*001a*/ 	.short	0x0064
        /*001c*/ 	.short	0x0082
	.zero		2


//--------------------- .nv.info                  --------------------------
	.section	.nv.info,"",@"SHT_CUDA_INFO"
	.align	4


	//----- nvinfo : EIATTR_REGCOUNT
	.align		4
        /*0000*/ 	.byte	0x04, 0x2f
        /*0002*/ 	.short	(.L_1 - .L_0)
	.align		4
.L_0:
        /*0004*/ 	.word	index@(_Z12ellpack_spmvlliPKiPKdS2_Pd)
        /*0008*/ 	.word	0x00000020


	//----- nvinfo : EIATTR_FRAME_SIZE
	.align		4
.L_1:
        /*000c*/ 	.byte	0x04, 0x11
        /*000e*/ 	.short	(.L_3 - .L_2)
	.align		4
.L_2:
        /*0010*/ 	.word	index@(_Z12ellpack_spmvlliPKiPKdS2_Pd)
        /*0014*/ 	.word	0x00000000


	//----- nvinfo : EIATTR_MIN_STACK_SIZE
	.align		4
.L_3:
        /*0018*/ 	.byte	0x04, 0x12
        /*001a*/ 	.short	(.L_5 - .L_4)
	.align		4
.L_4:
        /*001c*/ 	.word	index@(_Z12ellpack_spmvlliPKiPKdS2_Pd)
        /*0020*/ 	.word	0x00000000
.L_5:


//--------------------- .nv.compat                --------------------------
	.section	.nv.compat,"",@"SHT_CUDA_COMPAT_INFO"
	.align	4
        /*0000*/ 	.byte	0x02, 0x09, 0x00, 0x00, 0x02, 0x02, 0x01, 0x00, 0x02, 0x05, 0x05, 0x00, 0x03, 0x07, 0x01, 0x01
        /*0010*/ 	.byte	0x02, 0x03, 0x00, 0x00, 0x02, 0x06, 0x01, 0x00, 0x04, 0x0b, 0x08, 0x00, 0x01, 0x00, 0x00, 0x00
        /*0020*/ 	.byte	0x00, 0x00, 0x00, 0x00


//--------------------- .nv.info._Z12ellpack_spmvlliPKiPKdS2_Pd --------------------------
	.section	.nv.info._Z12ellpack_spmvlliPKiPKdS2_Pd,"",@"SHT_CUDA_INFO"
	.sectionflags	@""
	.align	4


	//----- nvinfo : EIATTR_CUDA_API_VERSION
	.align		4
        /*0000*/ 	.byte	0x04, 0x37
        /*0002*/ 	.short	(.L_7 - .L_6)
.L_6:
        /*0004*/ 	.word	0x00000082


	//----- nvinfo : EIATTR_KPARAM_INFO
	.align		4
.L_7:
        /*0008*/ 	.byte	0x04, 0x17
        /*000a*/ 	.short	(.L_9 - .L_8)
.L_8:
        /*000c*/ 	.word	0x00000000
        /*0010*/ 	.short	0x0006
        /*0012*/ 	.short	0x0030
        /*0014*/ 	.byte	0x00, 0xf5, 0x21, 0x00


	//----- nvinfo : EIATTR_KPARAM_INFO
	.align		4
.L_9:
        /*0018*/ 	.byte	0x04, 0x17
        /*001a*/ 	.short	(.L_11 - .L_10)
.L_10:
        /*001c*/ 	.word	0x00000000
        /*0020*/ 	.short	0x0005
        /*0022*/ 	.short	0x0028
        /*0024*/ 	.byte	0x00, 0xf5, 0x21, 0x00


	//----- nvinfo : EIATTR_KPARAM_INFO
	.align		4
.L_11:
        /*0028*/ 	.byte	0x04, 0x17
        /*002a*/ 	.short	(.L_13 - .L_12)
.L_12:
        /*002c*/ 	.word	0x00000000
        /*0030*/ 	.short	0x0004
        /*0032*/ 	.short	0x0020
        /*0034*/ 	.byte	0x00, 0xf5, 0x21, 0x00


	//----- nvinfo : EIATTR_KPARAM_INFO
	.align		4
.L_13:
        /*0038*/ 	.byte	0x04, 0x17
        /*003a*/ 	.short	(.L_15 - .L_14)
.L_14:
        /*003c*/ 	.word	0x00000000
        /*0040*/ 	.short	0x0003
        /*0042*/ 	.short	0x0018
        /*0044*/ 	.byte	0x00, 0xf5, 0x21, 0x00


	//----- nvinfo : EIATTR_KPARAM_INFO
	.align		4
.L_15:
        /*0048*/ 	.byte	0x04, 0x17
        /*004a*/ 	.short	(.L_17 - .L_16)
.L_16:
        /*004c*/ 	.word	0x00000000
        /*0050*/ 	.short	0x0002
        /*0052*/ 	.short	0x0010
        /*0054*/ 	.byte	0x00, 0xf0, 0x11, 0x00


	//----- nvinfo : EIATTR_KPARAM_INFO
	.align		4
.L_17:
        /*0058*/ 	.byte	0x04, 0x17
        /*005a*/ 	.short	(.L_19 - .L_18)
.L_18:
        /*005c*/ 	.word	0x00000000
        /*0060*/ 	.short	0x0001
        /*0062*/ 	.short	0x0008
        /*0064*/ 	.byte	0x00, 0xf0, 0x21, 0x00


	//----- nvinfo : EIATTR_KPARAM_INFO
	.align		4
.L_19:
        /*0068*/ 	.byte	0x04, 0x17
        /*006a*/ 	.short	(.L_21 - .L_20)
.L_20:
        /*006c*/ 	.word	0x00000000
        /*0070*/ 	.short	0x0000
        /*0072*/ 	.short	0x0000
        /*0074*/ 	.byte	0x00, 0xf0, 0x21, 0x00


	//----- nvinfo : EIATTR_SPARSE_MMA_MASK
	.align		4
.L_21:
        /*0078*/ 	.byte	0x03, 0x50
        /*007a*/ 	.short	0x0000


	//----- nvinfo : EIATTR_MAXREG_COUNT
	.align		4
        /*007c*/ 	.byte	0x03, 0x1b
        /*007e*/ 	.short	0x00ff


	//----- nvinfo : EIATTR_MERCURY_ISA_VERSION
	.align		4
        /*0080*/ 	.byte	0x03, 0x5f
        /*0082*/ 	.short	0x0101


	//----- nvinfo : EIATTR_VRC_CTA_INIT_COUNT
	.align		4
        /*0084*/ 	.byte	0x02, 0x4a
	.zero		1
	.zero		1


	//----- nvinfo : EIATTR_EXIT_INSTR_OFFSETS
	.align		4
        /*0088*/ 	.byte	0x04, 0x1c
        /*008a*/ 	.short	(.L_23 - .L_22)


	//   ....[0]....
.L_22:
        /*008c*/ 	.word	0x00000080


	//   ....[1]....
        /*0090*/ 	.word	0x00000b00


	//----- nvinfo : EIATTR_CBANK_PARAM_SIZE
	.align		4
.L_23:
        /*0094*/ 	.byte	0x03, 0x19
        /*0096*/ 	.short	0x0038


	//----- nvinfo : EIATTR_PARAM_CBANK
	.align		4
        /*0098*/ 	.byte	0x04, 0x0a
        /*009a*/ 	.short	(.L_25 - .L_24)
	.align		4
.L_24:
        /*009c*/ 	.word	index@(.nv.constant0._Z12ellpack_spmvlliPKiPKdS2_Pd)
        /*00a0*/ 	.short	0x0380
        /*00a2*/ 	.short	0x0038


	//----- nvinfo : EIATTR_SW_WAR
	.align		4
.L_25:
        /*00a4*/ 	.byte	0x04, 0x36
        /*00a6*/ 	.short	(.L_27 - .L_26)
.L_26:
        /*00a8*/ 	.word	0x00000008
.L_27:


//--------------------- .nv.callgraph             --------------------------
	.section	.nv.callgraph,"",@"SHT_CUDA_CALLGRAPH"
	.align	4
	.sectionentsize	8
	.align		4
        /*0000*/ 	.word	0x00000000
	.align		4
        /*0004*/ 	.word	0xffffffff
	.align		4
        /*0008*/ 	.word	0x00000000
	.align		4
        /*000c*/ 	.word	0xfffffffe
	.align		4
        /*0010*/ 	.word	0x00000000
	.align		4
        /*0014*/ 	.word	0xfffffffd
	.align		4
        /*0018*/ 	.word	0x00000000
	.align		4
        /*001c*/ 	.word	0xfffffffc


//--------------------- .text._Z12ellpack_spmvlliPKiPKdS2_Pd --------------------------
	.section	.text._Z12ellpack_spmvlliPKiPKdS2_Pd,"ax",@progbits
	.align	128
        .global         _Z12ellpack_spmvlliPKiPKdS2_Pd
        .type           _Z12ellpack_spmvlliPKiPKdS2_Pd,@function
        .size           _Z12ellpack_spmvlliPKiPKdS2_Pd,(.L_x_6 - _Z12ellpack_spmvlliPKiPKdS2_Pd)
        .other          _Z12ellpack_spmvlliPKiPKdS2_Pd,@"STO_CUDA_ENTRY STV_DEFAULT"
_Z12ellpack_spmvlliPKiPKdS2_Pd:
.text._Z12ellpack_spmvlliPKiPKdS2_Pd:
[----:B------:R-:W-:Y:S01]  /*0000*/  LDC R1, c[0x0][0x37c] ;  /* 0x0000df00ff017b82 */ /* 0x000fe20000000800 */
[----:B------:R-:W0:Y:S07]  /*0010*/  S2R R0, SR_TID.X ;  /* 0x0000000000007919 */ /* 0x000e2e0000002100 */
[----:B------:R-:W0:Y:S01]  /*0020*/  S2UR UR4, SR_CTAID.X ;  /* 0x00000000000479c3 */ /* 0x000e220000002500 */
[----:B------:R-:W1:Y:S07]  /*0030*/  LDCU.64 UR6, c[0x0][0x380] ;  /* 0x00007000ff0677ac */ /* 0x000e6e0008000a00 */
[----:B------:R-:W0:Y:S02]  /*0040*/  LDC R23, c[0x0][0x360] ;  /* 0x0000d800ff177b82 */ /* 0x000e240000000800 */
[----:B0-----:R-:W-:-:S05]  /*0050*/  IMAD R23, R23, UR4, R0 ;  /* 0x0000000417177c24 */ /* 0x001fca000f8e0200 */
[----:B-1----:R-:W-:-:S04]  /*0060*/  ISETP.GE.U32.AND P0, PT, R23, UR6, PT ;  /* 0x0000000617007c0c */ /* 0x002fc8000bf06070 */
[----:B------:R-:W-:-:S13]  /*0070*/  ISETP.GE.AND.EX P0, PT, RZ, UR7, PT, P0 ;  /* 0x00000007ff007c0c */ /* 0x000fda000bf06300 */
[----:B------:R-:W-:Y:S05]  /*0080*/  @P0 EXIT ;  /* 0x000000000000094d */ /* 0x000fea0003800000 */
[----:B------:R-:W0:Y:S01]  /*0090*/  LDCU.64 UR8, c[0x0][0x388] ;  /* 0x00007100ff0877ac */ /* 0x000e220008000a00 */
[----:B------:R-:W-:Y:S01]  /*00a0*/  CS2R R26, SRZ ;  /* 0x00000000001a7805 */ /* 0x000fe2000001ff00 */
[----:B------:R-:W1:Y:S01]  /*00b0*/  LDCU.64 UR10, c[0x0][0x358] ;  /* 0x00006b00ff0a77ac */ /* 0x000e620008000a00 */
[----:B0-----:R-:W-:-:S04]  /*00c0*/  UISETP.GE.U32.AND UP0, UPT, UR8, 0x1, UPT ;  /* 0x000000010800788c */ /* 0x001fc8000bf06070 */
[----:B------:R-:W-:-:S09]  /*00d0*/  UISETP.GE.AND.EX UP0, UPT, UR9, URZ, UPT, UP0 ;  /* 0x000000ff0900728c */ /* 0x000fd2000bf06300 */
[----:B-1----:R-:W-:Y:S05]  /*00e0*/  BRA.U !UP0, `(.L_x_0) ;  /* 0x0000000908747547 */ /* 0x002fea000b800000 */
[----:B------:R-:W-:Y:S02]  /*00f0*/  UISETP.GE.U32.AND UP1, UPT, UR8, 0x8, UPT ;  /* 0x000000080800788c */ /* 0x000fe4000bf26070 */
[C---:B------:R-:W-:Y:S01]  /*0100*/  IMAD.WIDE.U32 R4, R23.reuse, UR8, RZ ;  /* 0x0000000817047c25 */ /* 0x040fe2000f8e00ff */
[----:B------:R-:W-:Y:S01]  /*0110*/  ULOP3.LUT UR12, UR8, 0x7, URZ, 0xc0, !UPT ;  /* 0x00000007080c7892 */ /* 0x000fe2000f8ec0ff */
[----:B------:R-:W-:Y:S01]  /*0120*/  CS2R R26, SRZ ;  /* 0x00000000001a7805 */ /* 0x000fe2000001ff00 */
[----:B------:R-:W-:Y:S02]  /*0130*/  UISETP.GE.U32.AND.EX UP1, UPT, UR9, URZ, UPT, UP1 ;  /* 0x000000ff0900728c */ /* 0x000fe4000bf26110 */
[----:B------:R-:W-:Y:S01]  /*0140*/  IMAD R25, R23, UR9, R5 ;  /* 0x0000000917197c24 */ /* 0x000fe2000f8e0205 */
[----:B------:R-:W-:Y:S01]  /*0150*/  UISETP.NE.U32.AND UP0, UPT, UR12, URZ, UPT ;  /* 0x000000ff0c00728c */ /* 0x000fe2000bf05070 */
[----:B------:R-:W-:Y:S01]  /*0160*/  UMOV UR4, URZ ;  /* 0x000000ff00047c82 */ /* 0x000fe20008000000 */
[----:B------:R-:W-:-:S02]  /*0170*/  UMOV UR5, URZ ;  /* 0x000000ff00057c82 */ /* 0x000fc40008000000 */
[----:B------:R-:W-:Y:S02]  /*0180*/  UISETP.NE.AND.EX UP0, UPT, URZ, URZ, UPT, UP0 ;  /* 0x000000ffff00728c */ /* 0x000fe4000bf05300 */
[----:B------:R-:W-:Y:S09]  /*0190*/  BRA.U !UP1, `(.L_x_1) ;  /* 0x0000000509047547 */ /* 0x000ff2000b800000 */
[----:B------:R-:W0:Y:S01]  /*01a0*/  LDCU.64 UR4, c[0x0][0x398] ;  /* 0x00007300ff0477ac */ /* 0x000e220008000a00 */
[----:B------:R-:W-:Y:S01]  /*01b0*/  CS2R R26, SRZ ;  /* 0x00000000001a7805 */ /* 0x000fe2000001ff00 */
[----:B------:R-:W1:Y:S01]  /*01c0*/  LDCU.64 UR6, c[0x0][0x3a0] ;  /* 0x00007400ff0677ac */ /* 0x000e620008000a00 */
[C---:B0-----:R-:W-:Y:S01]  /*01d0*/  LEA R2, P1, R4.reuse, UR4, 0x2 ;  /* 0x0000000404027c11 */ /* 0x041fe2000f8210ff */
[----:B------:R-:W-:Y:S01]  /*01e0*/  ULOP3.LUT UR4, UR8, 0xfffffff8, URZ, 0xc0, !UPT ;  /* 0xfffffff808047892 */ /* 0x000fe2000f8ec0ff */
[C---:B-1----:R-:W-:Y:S02]  /*01f0*/  LEA R8, P0, R4.reuse, UR6, 0x3 ;  /* 0x0000000604087c11 */ /* 0x042fe4000f8018ff */
[----:B------:R-:W-:Y:S01]  /*0200*/  LEA.HI.X R3, R4, UR5, R25, 0x2, P1 ;  /* 0x0000000504037c11 */ /* 0x000fe200088f1419 */
[----:B------:R-:W-:Y:S01]  /*0210*/  ULOP3.LUT UR5, UR9, 0x7fffffff, URZ, 0xc0, !UPT ;  /* 0x7fffffff09057892 */ /* 0x000fe2000f8ec0ff */
[----:B------:R-:W-:Y:S02]  /*0220*/  IADD3 R2, P1, PT, R2, 0x10, RZ ;  /* 0x0000001002027810 */ /* 0x000fe40007f3e0ff */
[----:B------:R-:W-:Y:S01]  /*0230*/  UMOV UR6, UR4 ;  /* 0x0000000400067c82 */ /* 0x000fe20008000000 */
[----:B------:R-:W-:-:S02]  /*0240*/  IADD3 R8, P2, PT, R8, 0x20, RZ ;  /* 0x0000002008087810 */ /* 0x000fc40007f5e0ff */
[----:B------:R-:W-:Y:S01]  /*0250*/  LEA.HI.X R9, R4, UR7, R25, 0x3, P0 ;  /* 0x0000000704097c11 */ /* 0x000fe200080f1c19 */
[----:B------:R-:W-:Y:S01]  /*0260*/  IMAD.X R3, RZ, RZ, R3, P1 ;  /* 0x000000ffff037224 */ /* 0x000fe200008e0603 */
[----:B------:R-:W-:-:S03]  /*0270*/  UMOV UR7, UR5 ;  /* 0x0000000500077c82 */ /* 0x000fc60008000000 */
[----:B------:R-:W-:-:S07]  /*0280*/  IMAD.X R9, RZ, RZ, R9, P2 ;  /* 0x000000ffff097224 */ /* 0x000fce00010e0609 */
.L_x_2:
[----:B------:R-:W2:Y:S01]  /*0290*/  LDG.E R29, desc[UR10][R2.64+-0x10] ;  /* 0xfffff00a021d7981 */ /* 0x000ea2000c1e1900 */
[----:B------:R-:W2:Y:S03]  /*02a0*/  LDC.64 R10, c[0x0][0x3a8] ;  /* 0x0000ea00ff0a7b82 */ /* 0x000ea60000000a00 */
[----:B------:R-:W3:Y:S04]  /*02b0*/  LDG.E R13, desc[UR10][R2.64+-0xc] ;  /* 0xfffff40a020d7981 */ /* 0x000ee8000c1e1900 */
[----:B------:R-:W4:Y:S04]  /*02c0*/  LDG.E R19, desc[UR10][R2.64+-0x8] ;  /* 0xfffff80a02137981 */ /* 0x000f28000c1e1900 */
[----:B------:R-:W5:Y:S04]  /*02d0*/  LDG.E.64 R16, desc[UR10][R8.64+-0x20] ;  /* 0xffffe00a08107981 */ /* 0x000f68000c1e1b00 */
[----:B------:R-:W5:Y:S04]  /*02e0*/  LDG.E R15, desc[UR10][R2.64+-0x4] ;  /* 0xfffffc0a020f7981 */ /* 0x000f68000c1e1900 */
[----:B------:R-:W5:Y:S04]  /*02f0*/  LDG.E.64 R20, desc[UR10][R8.64+-0x18] ;  /* 0xffffe80a08147981 */ /* 0x000f68000c1e1b00 */
[----:B------:R-:W5:Y:S04]  /*0300*/  LDG.E R7, desc[UR10][R2.64] ;  /* 0x0000000a02077981 */ /* 0x000f68000c1e1900 */
[----:B------:R-:W5:Y:S01]  /*0310*/  LDG.E R0, desc[UR10][R2.64+0x4] ;  /* 0x0000040a02007981 */ /* 0x000f62000c1e1900 */
[----:B--2---:R-:W-:-:S06]  /*0320*/  IMAD.WIDE R28, R29, 0x8, R10 ;  /* 0x000000081d1c7825 */ /* 0x004fcc00078e020a */
[----:B------:R-:W2:Y:S01]  /*0330*/  LDG.E.64 R28, desc[UR10][R28.64] ;  /* 0x0000000a1c1c7981 */ /* 0x000ea2000c1e1b00 */
[----:B---3--:R-:W-:-:S06]  /*0340*/  IMAD.WIDE R12, R13, 0x8, R10 ;  /* 0x000000080d0c7825 */ /* 0x008fcc00078e020a */
[----:B------:R-:W3:Y:S01]  /*0350*/  LDG.E.64 R12, desc[UR10][R12.64] ;  /* 0x0000000a0c0c7981 */ /* 0x000ee2000c1e1b00 */
[----:B----4-:R-:W-:-:S06]  /*0360*/  IMAD.WIDE R18, R19, 0x8, R10 ;  /* 0x0000000813127825 */ /* 0x010fcc00078e020a */
[----:B------:R-:W4:Y:S01]  /*0370*/  LDG.E.64 R18, desc[UR10][R18.64] ;  /* 0x0000000a12127981 */ /* 0x000f22000c1e1b00 */
[----:B-----5:R-:W-:-:S06]  /*0380*/  IMAD.WIDE R14, R15, 0x8, R10 ;  /* 0x000000080f0e7825 */ /* 0x020fcc00078e020a */
[----:B------:R-:W5:Y:S01]  /*0390*/  LDG.E.64 R14, desc[UR10][R14.64] ;  /* 0x0000000a0e0e7981 */ /* 0x000f62000c1e1b00 */
[----:B--2---:R-:W-:-:S03]  /*03a0*/  DFMA R26, R16, R28, R26 ;  /* 0x0000001c101a722b */ /* 0x004fc6000000001a */
[----:B------:R-:W4:Y:S04]  /*03b0*/  LDG.E.64 R16, desc[UR10][R8.64+-0x10] ;  /* 0xfffff00a08107981 */ /* 0x000f28000c1e1b00 */
[----:B------:R-:W2:Y:S01]  /*03c0*/  LDG.E R29, desc[UR10][R2.64+0x8] ;  /* 0x0000080a021d7981 */ /* 0x000ea2000c1e1900 */
[----:B---3--:R-:W-:-:S03]  /*03d0*/  DFMA R20, R20, R12, R26 ;  /* 0x0000000c1414722b */ /* 0x008fc6000000001a */
[----:B------:R-:W5:Y:S04]  /*03e0*/  LDG.E.64 R12, desc[UR10][R8.64+-0x8] ;  /* 0xfffff80a080c7981 */ /* 0x000f68000c1e1b00 */
[----:B------:R-:W3:Y:S01]  /*03f0*/  LDG.E R27, desc[UR10][R2.64+0xc] ;  /* 0x00000c0a021b7981 */ /* 0x000ee2000c1e1900 */
[----:B------:R-:W-:-:S06]  /*0400*/  IMAD.WIDE R6, R7, 0x8, R10 ;  /* 0x0000000807067825 */ /* 0x000fcc00078e020a */
[----:B------:R-:W3:Y:S01]  /*0410*/  LDG.E.64 R6, desc[UR10][R6.64] ;  /* 0x0000000a06067981 */ /* 0x000ee2000c1e1b00 */
[----:B----4-:R-:W-:-:S03]  /*0420*/  DFMA R18, R16, R18, R20 ;  /* 0x000000121012722b */ /* 0x010fc60000000014 */
[----:B------:R-:W4:Y:S01]  /*0430*/  LDG.E.64 R16, desc[UR10][R8.64] ;  /* 0x0000000a08107981 */ /* 0x000f22000c1e1b00 */
[----:B------:R-:W-:-:S04]  /*0440*/  IMAD.WIDE R20, R0, 0x8, R10 ;  /* 0x0000000800147825 */ /* 0x000fc800078e020a */
[----:B-----5:R-:W-:Y:S02]  /*0450*/  DFMA R12, R12, R14, R18 ;  /* 0x0000000e0c0c722b */ /* 0x020fe40000000012 */
[----:B------:R-:W5:Y:S01]  /*0460*/  LDG.E.64 R20, desc[UR10][R20.64] ;  /* 0x0000000a14147981 */ /* 0x000f62000c1e1b00 */
[----:B--2---:R-:W-:-:S03]  /*0470*/  IMAD.WIDE R28, R29, 0x8, R10 ;  /* 0x000000081d1c7825 */ /* 0x004fc600078e020a */
[----:B------:R-:W5:Y:S01]  /*0480*/  LDG.E.64 R18, desc[UR10][R8.64+0x8] ;  /* 0x0000080a08127981 */ /* 0x000f62000c1e1b00 */
[----:B---3--:R-:W-:-:S03]  /*0490*/  IMAD.WIDE R26, R27, 0x8, R10 ;  /* 0x000000081b1a7825 */ /* 0x008fc600078e020a */
[----:B------:R-:W2:Y:S04]  /*04a0*/  LDG.E.64 R28, desc[UR10][R28.64] ;  /* 0x0000000a1c1c7981 */ /* 0x000ea8000c1e1b00 */
[----:B------:R-:W2:Y:S04]  /*04b0*/  LDG.E.64 R14, desc[UR10][R8.64+0x10] ;  /* 0x0000100a080e7981 */ /* 0x000ea8000c1e1b00 */
[----:B------:R-:W3:Y:S04]  /*04c0*/  LDG.E.64 R26, desc[UR10][R26.64] ;  /* 0x0000000a1a1a7981 */ /* 0x000ee8000c1e1b00 */
[----:B------:R0:W3:Y:S01]  /*04d0*/  LDG.E.64 R10, desc[UR10][R8.64+0x18] ;  /* 0x0000180a080a7981 */ /* 0x0000e2000c1e1b00 */
[----:B------:R-:W-:-:S04]  /*04e0*/  UIADD3 UR6, UP1, UPT, UR6, -0x8, URZ ;  /* 0xfffffff806067890 */ /* 0x000fc8000ff3e0ff */
[----:B------:R-:W-:Y:S02]  /*04f0*/  UIADD3.X UR7, UPT, UPT, UR7, -0x1, URZ, UP1, !UPT ;  /* 0xffffffff07077890 */ /* 0x000fe40008ffe4ff */
[----:B------:R-:W-:-:S04]  /*0500*/  UISETP.NE.U32.AND UP1, UPT, UR6, URZ, UPT ;  /* 0x000000ff0600728c */ /* 0x000fc8000bf25070 */
[----:B------:R-:W-:Y:S01]  /*0510*/  UISETP.NE.AND.EX UP1, UPT, UR7, URZ, UPT, UP1 ;  /* 0x000000ff0700728c */ /* 0x000fe2000bf25310 */
[----:B------:R-:W-:Y:S02]  /*0520*/  IADD3 R2, P0, PT, R2, 0x20, RZ ;  /* 0x0000002002027810 */ /* 0x000fe40007f1e0ff */
[----:B0-----:R-:W-:-:S03]  /*0530*/  IADD3 R8, P1, PT, R8, 0x40, RZ ;  /* 0x0000004008087810 */ /* 0x001fc60007f3e0ff */
[----:B------:R-:W-:Y:S02]  /*0540*/  IMAD.X R3, RZ, RZ, R3, P0 ;  /* 0x000000ffff037224 */ /* 0x000fe400000e0603 */
[----:B------:R-:W-:Y:S01]  /*0550*/  IMAD.X R9, RZ, RZ, R9, P1 ;  /* 0x000000ffff097224 */ /* 0x000fe200008e0609 */
[----:B----4-:R-:W-:-:S08]  /*0560*/  DFMA R6, R16, R6, R12 ;  /* 0x000000061006722b */ /* 0x010fd0000000000c */
[----:B-----5:R-:W-:-:S08]  /*0570*/  DFMA R6, R18, R20, R6 ;  /* 0x000000141206722b */ /* 0x020fd00000000006 */
[----:B--2---:R-:W-:-:S08]  /*0580*/  DFMA R6, R14, R28, R6 ;  /* 0x0000001c0e06722b */ /* 0x004fd00000000006 */
[----:B---3--:R-:W-:Y:S01]  /*0590*/  DFMA R26, R10, R26, R6 ;  /* 0x0000001a0a1a722b */ /* 0x008fe20000000006 */
[----:B------:R-:W-:Y:S10]  /*05a0*/  BRA.U UP1, `(.L_x_2) ;  /* 0xfffffffd01387547 */ /* 0x000ff4000b83ffff */
.L_x_1:
[----:B------:R-:W-:Y:S05]  /*05b0*/  BRA.U !UP0, `(.L_x_0) ;  /* 0x0000000508407547 */ /* 0x000fea000b800000 */
[----:B------:R-:W-:Y:S02]  /*05c0*/  UISETP.GE.U32.AND UP1, UPT, UR12, 0x4, UPT ;  /* 0x000000040c00788c */ /* 0x000fe4000bf26070 */
[----:B------:R-:W-:Y:S02]  /*05d0*/  ULOP3.LUT UR7, UR8, 0x3, URZ, 0xc0, !UPT ;  /* 0x0000000308077892 */ /* 0x000fe4000f8ec0ff */
[----:B------:R-:W-:Y:S02]  /*05e0*/  UISETP.GE.U32.AND.EX UP1, UPT, URZ, URZ, UPT, UP1 ;  /* 0x000000ffff00728c */ /* 0x000fe4000bf26110 */
[----:B------:R-:W-:-:S04]  /*05f0*/  UISETP.NE.U32.AND UP0, UPT, UR7, URZ, UPT ;  /* 0x000000ff0700728c */ /* 0x000fc8000bf05070 */
[----:B------:R-:W-:-:S03]  /*0600*/  UISETP.NE.AND.EX UP0, UPT, URZ, URZ, UPT, UP0 ;  /* 0x000000ffff00728c */ /* 0x000fc6000bf05300 */
[----:B------:R-:W-:Y:S08]  /*0610*/  BRA.U !UP1, `(.L_x_3) ;  /* 0x00000001097c7547 */ /* 0x000ff0000b800000 */
[----:B------:R-:W0:Y:S01]  /*0620*/  LDCU.64 UR12, c[0x0][0x398] ;  /* 0x00007300ff0c77ac */ /* 0x000e220008000a00 */
[----:B------:R-:W-:Y:S01]  /*0630*/  IADD3 R0, P0, PT, R4, UR4, RZ ;  /* 0x0000000404007c10 */ /* 0x000fe2000ff1e0ff */
[----:B------:R-:W1:Y:S03]  /*0640*/  LDC.64 R18, c[0x0][0x3a8] ;  /* 0x0000ea00ff127b82 */ /* 0x000e660000000a00 */
[----:B------:R-:W-:Y:S02]  /*0650*/  IADD3.X R9, PT, PT, R25, UR5, RZ, P0, !PT ;  /* 0x0000000519097c10 */ /* 0x000fe400087fe4ff */
[----:B0-----:R-:W-:-:S04]  /*0660*/  LEA R6, P0, R0, UR12, 0x2 ;  /* 0x0000000c00067c11 */ /* 0x001fc8000f8010ff */
[C---:B------:R-:W-:Y:S01]  /*0670*/  LEA.HI.X R7, R0.reuse, UR13, R9, 0x2, P0 ;  /* 0x0000000d00077c11 */ /* 0x040fe200080f1409 */
[----:B------:R-:W0:Y:S04]  /*0680*/  LDCU.64 UR12, c[0x0][0x3a0] ;  /* 0x00007400ff0c77ac */ /* 0x000e280008000a00 */
[----:B------:R-:W1:Y:S04]  /*0690*/  LDG.E R15, desc[UR10][R6.64] ;  /* 0x0000000a060f7981 */ /* 0x000e68000c1e1900 */
[----:B------:R-:W2:Y:S04]  /*06a0*/  LDG.E R11, desc[UR10][R6.64+0x4] ;  /* 0x0000040a060b7981 */ /* 0x000ea8000c1e1900 */
[----:B------:R-:W3:Y:S04]  /*06b0*/  LDG.E R3, desc[UR10][R6.64+0x8] ;  /* 0x0000080a06037981 */ /* 0x000ee8000c1e1900 */
[----:B------:R3:W4:Y:S01]  /*06c0*/  LDG.E R21, desc[UR10][R6.64+0xc] ;  /* 0x00000c0a06157981 */ /* 0x000722000c1e1900 */
[----:B0-----:R-:W-:-:S04]  /*06d0*/  LEA R16, P0, R0, UR12, 0x3 ;  /* 0x0000000c00107c11 */ /* 0x001fc8000f8018ff */
[----:B------:R-:W-:-:S05]  /*06e0*/  LEA.HI.X R17, R0, UR13, R9, 0x3, P0 ;  /* 0x0000000d00117c11 */ /* 0x000fca00080f1c09 */
[----:B------:R-:W5:Y:S04]  /*06f0*/  LDG.E.64 R12, desc[UR10][R16.64] ;  /* 0x0000000a100c7981 */ /* 0x000f68000c1e1b00 */
[----:B------:R-:W5:Y:S01]  /*0700*/  LDG.E.64 R8, desc[UR10][R16.64+0x8] ;  /* 0x0000080a10087981 */ /* 0x000f62000c1e1b00 */
[----:B-1----:R-:W-:-:S04]  /*0710*/  IMAD.WIDE R14, R15, 0x8, R18 ;  /* 0x000000080f0e7825 */ /* 0x002fc800078e0212 */
[--C-:B--2---:R-:W-:Y:S02]  /*0720*/  IMAD.WIDE R10, R11, 0x8, R18.reuse ;  /* 0x000000080b0a7825 */ /* 0x104fe400078e0212 */
[----:B------:R-:W5:Y:S02]  /*0730*/  LDG.E.64 R14, desc[UR10][R14.64] ;  /* 0x0000000a0e0e7981 */ /* 0x000f64000c1e1b00 */
[--C-:B---3--:R-:W-:Y:S02]  /*0740*/  IMAD.WIDE R6, R3, 0x8, R18.reuse ;  /* 0x0000000803067825 */ /* 0x108fe400078e0212 */
[----:B------:R-:W2:Y:S02]  /*0750*/  LDG.E.64 R10, desc[UR10][R10.64] ;  /* 0x0000000a0a0a7981 */ /* 0x000ea4000c1e1b00 */
[----:B----4-:R-:W-:Y:S02]  /*0760*/  IMAD.WIDE R20, R21, 0x8, R18 ;  /* 0x0000000815147825 */ /* 0x010fe400078e0212 */
[----:B------:R-:W3:Y:S04]  /*0770*/  LDG.E.64 R2, desc[UR10][R16.64+0x10] ;  /* 0x0000100a10027981 */ /* 0x000ee8000c1e1b00 */
[----:B------:R-:W3:Y:S04]  /*0780*/  LDG.E.64 R6, desc[UR10][R6.64] ;  /* 0x0000000a06067981 */ /* 0x000ee8000c1e1b00 */
[----:B------:R-:W4:Y:S04]  /*0790*/  LDG.E.64 R18, desc[UR10][R16.64+0x18] ;  /* 0x0000180a10127981 */ /* 0x000f28000c1e1b00 */
[----:B------:R-:W4:Y:S01]  /*07a0*/  LDG.E.64 R20, desc[UR10][R20.64] ;  /* 0x0000000a14147981 */ /* 0x000f22000c1e1b00 */
[----:B------:R-:W-:-:S04]  /*07b0*/  UIADD3 UR4, UP1, UPT, UR4, 0x4, URZ ;  /* 0x0000000404047890 */ /* 0x000fc8000ff3e0ff */
[----:B------:R-:W-:Y:S01]  /*07c0*/  UIADD3.X UR5, UPT, UPT, URZ, UR5, URZ, UP1, !UPT ;  /* 0x00000005ff057290 */ /* 0x000fe20008ffe4ff */
[----:B-----5:R-:W-:-:S08]  /*07d0*/  DFMA R12, R12, R14, R26 ;  /* 0x0000000e0c0c722b */ /* 0x020fd0000000001a */
[----:B--2---:R-:W-:-:S08]  /*07e0*/  DFMA R8, R8, R10, R12 ;  /* 0x0000000a0808722b */ /* 0x004fd0000000000c */
[----:B---3--:R-:W-:-:S08]  /*07f0*/  DFMA R2, R2, R6, R8 ;  /* 0x000000060202722b */ /* 0x008fd00000000008 */
[----:B----4-:R-:W-:-:S11]  /*0800*/  DFMA R26, R18, R20, R2 ;  /* 0x00000014121a722b */ /* 0x010fd60000000002 */
.L_x_3:
[----:B------:R-:W-:Y:S05]  /*0810*/  BRA.U !UP0, `(.L_x_0) ;  /* 0x0000000108a87547 */ /* 0x000fea000b800000 */
[----:B------:R-:W-:Y:S02]  /*0820*/  UISETP.NE.U32.AND UP1, UPT, UR7, 0x1, UPT ;  /* 0x000000010700788c */ /* 0x000fe4000bf25070 */
[----:B------:R-:W-:Y:S02]  /*0830*/  ULOP3.LUT UR6, UR8, 0x1, URZ, 0xc0, !UPT ;  /* 0x0000000108067892 */ /* 0x000fe4000f8ec0ff */
[----:B------:R-:W-:Y:S02]  /*0840*/  UISETP.NE.AND.EX UP1, UPT, URZ, URZ, UPT, UP1 ;  /* 0x000000ffff00728c */ /* 0x000fe4000bf25310 */
[----:B------:R-:W-:-:S04]  /*0850*/  UISETP.NE.U32.AND UP0, UPT, UR6, 0x1, UPT ;  /* 0x000000010600788c */ /* 0x000fc8000bf05070 */
[----:B------:R-:W-:-:S03]  /*0860*/  UISETP.NE.U32.AND.EX UP0, UPT, URZ, URZ, UPT, UP0 ;  /* 0x000000ffff00728c */ /* 0x000fc6000bf05100 */
        /* <DEDUP_REMOVED lines=9> */
[----:B------:R-:W2:Y:S01]  /*0900*/  LDG.E R15, desc[UR10][R2.64+0x4] ;  /* 0x0000040a020f7981 */ /* 0x000ea2000c1e1900 */
[----:B0-----:R-:W-:-:S04]  /*0910*/  LEA R6, P0, R0, UR6, 0x3 ;  /* 0x0000000600067c11 */ /* 0x001fc8000f8018ff */
[----:B------:R-:W-:-:S05]  /*0920*/  LEA.HI.X R7, R0, UR7, R7, 0x3, P0 ;  /* 0x0000000700077c11 */ /* 0x000fca00080f1c07 */
[----:B------:R-:W3:Y:S01]  /*0930*/  LDG.E.64 R8, desc[UR10][R6.64] ;  /* 0x0000000a06087981 */ /* 0x000ee2000c1e1b00 */
[----:B-1----:R-:W-:-:S04]  /*0940*/  IMAD.WIDE R12, R13, 0x8, R10 ;  /* 0x000000080d0c7825 */ /* 0x002fc800078e020a */
[----:B--2---:R-:W-:Y:S02]  /*0950*/  IMAD.WIDE R14, R15, 0x8, R10 ;  /* 0x000000080f0e7825 */ /* 0x004fe400078e020a */
[----:B------:R-:W3:Y:S04]  /*0960*/  LDG.E.64 R12, desc[UR10][R12.64] ;  /* 0x0000000a0c0c7981 */ /* 0x000ee8000c1e1b00 */
[----:B------:R-:W2:Y:S04]  /*0970*/  LDG.E.64 R10, desc[UR10][R6.64+0x8] ;  /* 0x0000080a060a7981 */ /* 0x000ea8000c1e1b00 */
[----:B------:R-:W2:Y:S01]  /*0980*/  LDG.E.64 R14, desc[UR10][R14.64] ;  /* 0x0000000a0e0e7981 */ /* 0x000ea2000c1e1b00 */
[----:B------:R-:W-:-:S04]  /*0990*/  UIADD3 UR4, UP1, UPT, UR4, 0x2, URZ ;  /* 0x0000000204047890 */ /* 0x000fc8000ff3e0ff */
[----:B------:R-:W-:Y:S01]  /*09a0*/  UIADD3.X UR5, UPT, UPT, URZ, UR5, URZ, UP1, !UPT ;  /* 0x00000005ff057290 */ /* 0x000fe20008ffe4ff */
[----:B---3--:R-:W-:-:S08]  /*09b0*/  DFMA R8, R8, R12, R26 ;  /* 0x0000000c0808722b */ /* 0x008fd0000000001a */
[----:B--2---:R-:W-:-:S11]  /*09c0*/  DFMA R26, R10, R14, R8 ;  /* 0x0000000e0a1a722b */ /* 0x004fd60000000008 */
.L_x_4:
[----:B------:R-:W-:Y:S05]  /*09d0*/  BRA.U UP0, `(.L_x_0) ;  /* 0x0000000100387547 */ /* 0x000fea000b800000 */
[----:B------:R-:W0:Y:S01]  /*09e0*/  LDCU.64 UR6, c[0x0][0x398] ;  /* 0x00007300ff0677ac */ /* 0x000e220008000a00 */
[----:B------:R-:W-:Y:S02]  /*09f0*/  IADD3 R0, P0, PT, R4, UR4, RZ ;  /* 0x0000000404007c10 */ /* 0x000fe4000ff1e0ff */
[----:B------:R-:W1:Y:S02]  /*0a00*/  LDC.64 R4, c[0x0][0x3a8] ;  /* 0x0000ea00ff047b82 */ /* 0x000e640000000a00 */
[----:B------:R-:W-:Y:S01]  /*0a10*/  IADD3.X R25, PT, PT, R25, UR5, RZ, P0, !PT ;  /* 0x0000000519197c10 */ /* 0x000fe200087fe4ff */
[----:B------:R-:W2:Y:S01]  /*0a20*/  LDCU.64 UR4, c[0x0][0x3a0] ;  /* 0x00007400ff0477ac */ /* 0x000ea20008000a00 */
[----:B0-----:R-:W-:-:S04]  /*0a30*/  LEA R6, P0, R0, UR6, 0x2 ;  /* 0x0000000600067c11 */ /* 0x001fc8000f8010ff */
[----:B------:R-:W-:-:S06]  /*0a40*/  LEA.HI.X R7, R0, UR7, R25, 0x2, P0 ;  /* 0x0000000700077c11 */ /* 0x000fcc00080f1419 */
[----:B------:R-:W1:Y:S01]  /*0a50*/  LDG.E R7, desc[UR10][R6.64] ;  /* 0x0000000a06077981 */ /* 0x000e62000c1e1900 */
[----:B--2---:R-:W-:-:S04]  /*0a60*/  LEA R2, P0, R0, UR4, 0x3 ;  /* 0x0000000400027c11 */ /* 0x004fc8000f8018ff */
[----:B------:R-:W-:-:S06]  /*0a70*/  LEA.HI.X R3, R0, UR5, R25, 0x3, P0 ;  /* 0x0000000500037c11 */ /* 0x000fcc00080f1c19 */
[----:B------:R-:W2:Y:S01]  /*0a80*/  LDG.E.64 R2, desc[UR10][R2.64] ;  /* 0x0000000a02027981 */ /* 0x000ea2000c1e1b00 */
[----:B-1----:R-:W-:-:S06]  /*0a90*/  IMAD.WIDE R4, R7, 0x8, R4 ;  /* 0x0000000807047825 */ /* 0x002fcc00078e0204 */
[----:B------:R-:W2:Y:S02]  /*0aa0*/  LDG.E.64 R4, desc[UR10][R4.64] ;  /* 0x0000000a04047981 */ /* 0x000ea4000c1e1b00 */
[----:B--2---:R-:W-:-:S11]  /*0ab0*/  DFMA R26, R2, R4, R26 ;  /* 0x00000004021a722b */ /* 0x004fd6000000001a */
.L_x_0:
[----:B------:R-:W0:Y:S02]  /*0ac0*/  LDCU.64 UR4, c[0x0][0x3b0] ;  /* 0x00007600ff0477ac */ /* 0x000e240008000a00 */
[----:B0-----:R-:W-:-:S04]  /*0ad0*/  LEA R2, P0, R23, UR4, 0x3 ;  /* 0x0000000417027c11 */ /* 0x001fc8000f8018ff */
[----:B------:R-:W-:-:S05]  /*0ae0*/  LEA.HI.X R3, R23, UR5, RZ, 0x3, P0 ;  /* 0x0000000517037c11 */ /* 0x000fca00080f1cff */
[----:B------:R-:W-:Y:S01]  /*0af0*/  STG.E.64 desc[UR10][R2.64], R26 ;  /* 0x0000001a02007986 */ /* 0x000fe2000c101b0a */
[----:B------:R-:W-:Y:S05]  /*0b00*/  EXIT ;  /* 0x000000000000794d */ /* 0x000fea0003800000 */
.L_x_5:
[----:B------:R-:W-:-:S00]  /*0b10*/  BRA `(.L_x_5) ;  /* 0xfffffffc00fc7947 */ /* 0x000fc0000383ffff */
[----:B------:R-:W-:-:S00]  /*0b20*/  NOP ;  /* 0x0000000000007918 */ /* 0x000fc00000000000 */
        /* <DEDUP_REMOVED lines=13> */
.L_x_6:


//--------------------- .nv.shared.reserved.0     --------------------------
	.section	.nv.shared.reserved.0,"aw",@nobits
	.weak		__nv_reservedSMEM_offset_0_alias
	.size		__nv_reservedSMEM_offset_0_alias, 0, 64
	.other		__nv_reservedSMEM_offset_0_alias,@"STO_CUDA_RESERVED_SHARED STV_DEFAULT"
__nv_reservedSMEM_offset_0_alias:
	.zero		0
	.zero		64


//--------------------- .nv.constant0._Z12ellpack_spmvlliPKiPKdS2_Pd --------------------------
	.section	.nv.constant0._Z12ellpack_spmvlliPKiPKdS2_Pd,"a",@progbits
	.sectionflags	@""
	.align	4
.nv.constant0._Z12ellpack_spmvlliPKiPKdS2_Pd:
	.zero		952


//--------------------- SYMBOLS --------------------------

	.type		.nv.reservedSmem.offset0,@object
	.size		.nv.reservedSmem.offset0,0x4
